//
// Generated by NVIDIA NVVM Compiler
//
// Compiler Build ID: CL-36424714
// Cuda compilation tools, release 13.0, V13.0.88
// Based on NVVM 20.0.0
//

.version 9.0
.target sm_100
.address_size 64

	// .globl	_Z3addPiS_S_

.visible .entry _Z3addPiS_S_(
	.param .u64 .ptr .align 1 _Z3addPiS_S__param_0,
	.param .u64 .ptr .align 1 _Z3addPiS_S__param_1,
	.param .u64 .ptr .align 1 _Z3addPiS_S__param_2
)
{
	.reg .b32 	%r<8>;
	.reg .b64 	%rd<11>;

	ld.param.u64 	%rd1, [_Z3addPiS_S__param_0];
	ld.param.u64 	%rd2, [_Z3addPiS_S__param_1];
	ld.param.u64 	%rd3, [_Z3addPiS_S__param_2];
	cvta.to.global.u64 	%rd4, %rd3;
	cvta.to.global.u64 	%rd5, %rd1;
	cvta.to.global.u64 	%rd6, %rd2;
	mov.u32 	%r1, %ctaid.x;
	mov.u32 	%r2, %ntid.x;
	mov.u32 	%r3, %tid.x;
	mad.lo.s32 	%r4, %r1, %r2, %r3;
	mul.wide.s32 	%rd7, %r4, 4;
	add.s64 	%rd8, %rd6, %rd7;
	ld.global.u32 	%r5, [%rd8];
	add.s64 	%rd9, %rd5, %rd7;
	ld.global.u32 	%r6, [%rd9];
	add.s32 	%r7, %r6, %r5;
	add.s64 	%rd10, %rd4, %rd7;
	st.global.u32 	[%rd10], %r7;
	ret;

}


// ===== COMPILED SASS (sm_100) =====

	.target	sm_100

	.elftype	@"ET_EXEC"


//--------------------- .note.nv.tkinfo           --------------------------
	.section	.note.nv.tkinfo,"",@"SHT_NOTE"
	.sectionflags	@"SHF_NOTE_NV_TKINFO"
	.tkinfo
        /*0018*/ 	.word	0x00000002
        /*0030*/ 	.string	""
        /*0030*/ 	.string	"ptxas"
        /*0030*/ 	.string	"Cuda compilation tools, release 13.0, V13.0.88"
        /*0030*/ 	.string	"Build cuda_13.0.r13.0/compiler.36424714_0"
        /*0030*/ 	.string	"-arch sm_100 -m 64 "



//--------------------- .note.nv.cuinfo           --------------------------
	.section	.note.nv.cuinfo,"",@"SHT_NOTE"
	.sectionflags	@"SHF_NOTE_NV_CUINFO"
        /*0018*/ 	.short	0x0002
        /*001a*/ 	.short	0x0064
        /*001c*/ 	.short	0x0082
	.zero		2


//--------------------- .nv.info                  --------------------------
	.section	.nv.info,"",@"SHT_CUDA_INFO"
	.align	4


	//----- nvinfo : EIATTR_REGCOUNT
	.align		4
        /*0000*/ 	.byte	0x04, 0x2f
        /*0002*/ 	.short	(.L_1 - .L_0)
	.align		4
.L_0:
        /*0004*/ 	.word	index@(_Z3addPiS_S_)
        /*0008*/ 	.word	0x0000000c


	//----- nvinfo : EIATTR_FRAME_SIZE
	.align		4
.L_1:
        /*000c*/ 	.byte	0x04, 0x11
        /*000e*/ 	.short	(.L_3 - .L_2)
	.align		4
.L_2:
        /*0010*/ 	.word	index@(_Z3addPiS_S_)
        /*0014*/ 	.word	0x00000000


	//----- nvinfo : EIATTR_MIN_STACK_SIZE
	.align		4
.L_3:
        /*0018*/ 	.byte	0x04, 0x12
        /*001a*/ 	.short	(.L_5 - .L_4)
	.align		4
.L_4:
        /*001c*/ 	.word	index@(_Z3addPiS_S_)
        /*0020*/ 	.word	0x00000000
.L_5:


//--------------------- .nv.compat                --------------------------
	.section	.nv.compat,"",@"SHT_CUDA_COMPAT_INFO"
	.align	4
        /*0000*/ 	.byte	0x02, 0x09, 0x00, 0x00, 0x02, 0x02, 0x01, 0x00, 0x02, 0x05, 0x05, 0x00, 0x03, 0x07, 0x01, 0x01
        /*0010*/ 	.byte	0x02, 0x03, 0x00, 0x00, 0x02, 0x06, 0x01, 0x00, 0x04, 0x0b, 0x08, 0x00, 0x09, 0x00, 0x00, 0x00
        /*0020*/ 	.byte	0x00, 0x00, 0x00, 0x00


//--------------------- .nv.info._Z3addPiS_S_     --------------------------
	.section	.nv.info._Z3addPiS_S_,"",@"SHT_CUDA_INFO"
	.sectionflags	@""
	.align	4


	//----- nvinfo : EIATTR_CUDA_API_VERSION
	.align		4
        /*0000*/ 	.byte	0x04, 0x37
        /*0002*/ 	.short	(.L_7 - .L_6)
.L_6:
        /*0004*/ 	.word	0x00000082


	//----- nvinfo : EIATTR_KPARAM_INFO
	.align		4
.L_7:
        /*0008*/ 	.byte	0x04, 0x17
        /*000a*/ 	.short	(.L_9 - .L_8)
.L_8:
        /*000c*/ 	.word	0x00000000
        /*0010*/ 	.short	0x0002
        /*0012*/ 	.short	0x0010
        /*0014*/ 	.byte	0x00, 0xf5, 0x21, 0x00


	//----- nvinfo : EIATTR_KPARAM_INFO
	.align		4
.L_9:
        /*0018*/ 	.byte	0x04, 0x17
        /*001a*/ 	.short	(.L_11 - .L_10)
.L_10:
        /*001c*/ 	.word	0x00000000
        /*0020*/ 	.short	0x0001
        /*0022*/ 	.short	0x0008
        /*0024*/ 	.byte	0x00, 0xf5, 0x21, 0x00


	//----- nvinfo : EIATTR_KPARAM_INFO
	.align		4
.L_11:
        /*0028*/ 	.byte	0x04, 0x17
        /*002a*/ 	.short	(.L_13 - .L_12)
.L_12:
        /*002c*/ 	.word	0x00000000
        /*0030*/ 	.short	0x0000
        /*0032*/ 	.short	0x0000
        /*0034*/ 	.byte	0x00, 0xf5, 0x21, 0x00


	//----- nvinfo : EIATTR_SPARSE_MMA_MASK
	.align		4
.L_13:
        /*0038*/ 	.byte	0x03, 0x50
        /*003a*/ 	.short	0x0000


	//----- nvinfo : EIATTR_MAXREG_COUNT
	.align		4
        /*003c*/ 	.byte	0x03, 0x1b
        /*003e*/ 	.short	0x00ff


	//----- nvinfo : EIATTR_MERCURY_ISA_VERSION
	.align		4
        /*0040*/ 	.byte	0x03, 0x5f
        /*0042*/ 	.short	0x0101


	//----- nvinfo : EIATTR_VRC_CTA_INIT_COUNT
	.align		4
        /*0044*/ 	.byte	0x02, 0x4a
	.zero		1
	.zero		1


	//----- nvinfo : EIATTR_EXIT_INSTR_OFFSETS
	.align		4
        /*0048*/ 	.byte	0x04, 0x1c
        /*004a*/ 	.short	(.L_15 - .L_14)


	//   ....[0]....
.L_14:
        /*004c*/ 	.word	0x00000100


	//----- nvinfo : EIATTR_CBANK_PARAM_SIZE
	.align		4
.L_15:
        /*0050*/ 	.byte	0x03, 0x19
        /*0052*/ 	.short	0x0018


	//----- nvinfo : EIATTR_PARAM_CBANK
	.align		4
        /*0054*/ 	.byte	0x04, 0x0a
        /*0056*/ 	.short	(.L_17 - .L_16)
	.align		4
.L_16:
        /*0058*/ 	.word	index@(.nv.constant0._Z3addPiS_S_)
        /*005c*/ 	.short	0x0380
        /*005e*/ 	.short	0x0018


	//----- nvinfo : EIATTR_SW_WAR
	.align		4
.L_17:
        /*0060*/ 	.byte	0x04, 0x36
        /*0062*/ 	.short	(.L_19 - .L_18)
.L_18:
        /*0064*/ 	.word	0x00000008
.L_19:


//--------------------- .nv.callgraph             --------------------------
	.section	.nv.callgraph,"",@"SHT_CUDA_CALLGRAPH"
	.align	4
	.sectionentsize	8
	.align		4
        /*0000*/ 	.word	0x00000000
	.align		4
        /*0004*/ 	.word	0xffffffff
	.align		4
        /*0008*/ 	.word	0x00000000
	.align		4
        /*000c*/ 	.word	0xfffffffe
	.align		4
        /*0010*/ 	.word	0x00000000
	.align		4
        /*0014*/ 	.word	0xfffffffd
	.align		4
        /*0018*/ 	.word	0x00000000
	.align		4
        /*001c*/ 	.word	0xfffffffc


//--------------------- .text._Z3addPiS_S_        --------------------------
	.section	.text._Z3addPiS_S_,"ax",@progbits
	.align	128
        .global         _Z3addPiS_S_
        .type           _Z3addPiS_S_,@function
        .size           _Z3addPiS_S_,(.L_x_1 - _Z3addPiS_S_)
        .other          _Z3addPiS_S_,@"STO_CUDA_ENTRY STV_DEFAULT"
_Z3addPiS_S_:
.text._Z3addPiS_S_:
[----:B------:R-:W-:Y:S01]  /*0000*/  LDC R1, c[0x0][0x37c] ;  /* 0x0000df00ff017b82 */ /* 0x000fe20000000800 */
[----:B------:R-:W0:Y:S07]  /*0010*/  S2R R0, SR_TID.X ;  /* 0x0000000000007919 */ /* 0x000e2e0000002100 */
[----:B------:R-:W0:Y:S01]  /*0020*/  S2UR UR6, SR_CTAID.X ;  /* 0x00000000000679c3 */ /* 0x000e220000002500 */
[----:B------:R-:W1:Y:S07]  /*0030*/  LDCU.64 UR4, c[0x0][0x358] ;  /* 0x00006b00ff0477ac */ /* 0x000e6e0008000a00 */
[----:B------:R-:W0:Y:S08]  /*0040*/  LDC R9, c[0x0][0x360] ;  /* 0x0000d800ff097b82 */ /* 0x000e300000000800 */
[----:B------:R-:W2:Y:S08]  /*0050*/  LDC.64 R2, c[0x0][0x388] ;  /* 0x0000e200ff027b82 */ /* 0x000eb00000000a00 */
[----:B------:R-:W3:Y:S01]  /*0060*/  LDC.64 R4, c[0x0][0x380] ;  /* 0x0000e000ff047b82 */ /* 0x000ee20000000a00 */
[----:B0-----:R-:W-:-:S07]  /*0070*/  IMAD R9, R9, UR6, R0 ;  /* 0x0000000609097c24 */ /* 0x001fce000f8e0200 */
[----:B------:R-:W0:Y:S01]  /*0080*/  LDC.64 R6, c[0x0][0x390] ;  /* 0x0000e400ff067b82 */ /* 0x000e220000000a00 */
[----:B--2---:R-:W-:-:S06]  /*0090*/  IMAD.WIDE R2, R9, 0x4, R2 ;  /* 0x0000000409027825 */ /* 0x004fcc00078e0202 */
[----:B-1----:R-:W2:Y:S01]  /*00a0*/  LDG.E R2, desc[UR4][R2.64] ;  /* 0x0000000402027981 */ /* 0x002ea2000c1e1900 */
[----:B---3--:R-:W-:-:S06]  /*00b0*/  IMAD.WIDE R4, R9, 0x4, R4 ;  /* 0x0000000409047825 */ /* 0x008fcc00078e0204 */
[----:B------:R-:W2:Y:S01]  /*00c0*/  LDG.E R5, desc[UR4][R4.64] ;  /* 0x0000000404057981 */ /* 0x000ea2000c1e1900 */
[----:B0-----:R-:W-:Y:S01]  /*00d0*/  IMAD.WIDE R6, R9, 0x4, R6 ;  /* 0x0000000409067825 */ /* 0x001fe200078e0206 */
[----:B--2---:R-:W-:-:S05]  /*00e0*/  IADD3 R9, PT, PT, R2, R5, RZ ;  /* 0x0000000502097210 */ /* 0x004fca0007ffe0ff */
[----:B------:R-:W-:Y:S01]  /*00f0*/  STG.E desc[UR4][R6.64], R9 ;  /* 0x0000000906007986 */ /* 0x000fe2000c101904 */
[----:B------:R-:W-:Y:S05]  /*0100*/  EXIT ;  /* 0x000000000000794d */ /* 0x000fea0003800000 */
.L_x_0:
[----:B------:R-:W-:-:S00]  /*0110*/  BRA `(.L_x_0) ;  /* 0xfffffffc00fc7947 */ /* 0x000fc0000383ffff */
[----:B------:R-:W-:-:S00]  /*0120*/  NOP ;  /* 0x0000000000007918 */ /* 0x000fc00000000000 */
        /* <DEDUP_REMOVED lines=13> */
.L_x_1:


//--------------------- .nv.shared.reserved.0     --------------------------
	.section	.nv.shared.reserved.0,"aw",@nobits
	.weak		__nv_reservedSMEM_offset_0_alias
	.size		__nv_reservedSMEM_offset_0_alias, 0, 64
	.other		__nv_reservedSMEM_offset_0_alias,@"STO_CUDA_RESERVED_SHARED STV_DEFAULT"
__nv_reservedSMEM_offset_0_alias:
	.zero		0
	.zero		64


//--------------------- .nv.constant0._Z3addPiS_S_ --------------------------
	.section	.nv.constant0._Z3addPiS_S_,"a",@progbits
	.sectionflags	@""
	.align	4
.nv.constant0._Z3addPiS_S_:
	.zero		920


//--------------------- SYMBOLS --------------------------

	.type		.nv.reservedSmem.offset0,@object
	.size		.nv.reservedSmem.offset0,0x4
